//
// Generated by NVIDIA NVVM Compiler
//
// Compiler Build ID: CL-36424714
// Cuda compilation tools, release 13.0, V13.0.88
// Based on NVVM 20.0.0
//

.version 9.0
.target sm_100
.address_size 64

	// .globl	_Z14matrix_mul_gpuPKfS0_Pfi

.visible .entry _Z14matrix_mul_gpuPKfS0_Pfi(
	.param .u64 .ptr .align 1 _Z14matrix_mul_gpuPKfS0_Pfi_param_0,
	.param .u64 .ptr .align 1 _Z14matrix_mul_gpuPKfS0_Pfi_param_1,
	.param .u64 .ptr .align 1 _Z14matrix_mul_gpuPKfS0_Pfi_param_2,
	.param .u32 _Z14matrix_mul_gpuPKfS0_Pfi_param_3
)
{
	.reg .pred 	%p<10>;
	.reg .b32 	%r<76>;
	.reg .b32 	%f<67>;
	.reg .b64 	%rd<54>;

	ld.param.u64 	%rd7, [_Z14matrix_mul_gpuPKfS0_Pfi_param_0];
	ld.param.u64 	%rd8, [_Z14matrix_mul_gpuPKfS0_Pfi_param_1];
	ld.param.u64 	%rd6, [_Z14matrix_mul_gpuPKfS0_Pfi_param_2];
	ld.param.u32 	%r43, [_Z14matrix_mul_gpuPKfS0_Pfi_param_3];
	cvta.to.global.u64 	%rd1, %rd8;
	cvta.to.global.u64 	%rd2, %rd7;
	mov.u32 	%r1, %ctaid.y;
	mov.u32 	%r2, %ntid.y;
	mul.lo.s32 	%r3, %r1, %r2;
	mov.u32 	%r4, %tid.y;
	add.s32 	%r5, %r3, %r4;
	mov.u32 	%r44, %ctaid.x;
	mov.u32 	%r45, %ntid.x;
	mov.u32 	%r46, %tid.x;
	mad.lo.s32 	%r6, %r44, %r45, %r46;
	max.s32 	%r47, %r5, %r6;
	setp.ge.s32 	%p1, %r47, %r43;
	@%p1 bra 	$L__BB0_13;
	mul.lo.s32 	%r7, %r43, %r6;
	and.b32  	%r8, %r43, 7;
	setp.lt.u32 	%p2, %r43, 8;
	mov.f32 	%f66, 0f00000000;
	mov.b32 	%r74, 0;
	@%p2 bra 	$L__BB0_4;
	and.b32  	%r74, %r43, 2147483640;
	neg.s32 	%r72, %r74;
	add.s32 	%r49, %r4, %r43;
	add.s32 	%r71, %r49, %r3;
	shl.b32 	%r12, %r43, 3;
	shl.b32 	%r50, %r43, 1;
	add.s32 	%r70, %r5, %r50;
	mad.lo.s32 	%r69, %r43, 3, %r5;
	shl.b32 	%r51, %r43, 2;
	add.s32 	%r68, %r5, %r51;
	mad.lo.s32 	%r67, %r43, 5, %r5;
	mad.lo.s32 	%r66, %r43, 6, %r5;
	mad.lo.s32 	%r65, %r43, 7, %r5;
	mul.wide.u32 	%rd9, %r2, %r1;
	cvt.u64.u32 	%rd10, %r4;
	add.s64 	%rd11, %rd9, %rd10;
	shl.b64 	%rd12, %rd11, 2;
	add.s64 	%rd53, %rd1, %rd12;
	mov.f32 	%f66, 0f00000000;
	mul.wide.u32 	%rd29, %r12, 4;
	mov.u32 	%r64, %r7;
$L__BB0_3:
	.pragma "nounroll";
	mul.wide.s32 	%rd13, %r64, 4;
	add.s64 	%rd14, %rd2, %rd13;
	ld.global.f32 	%f16, [%rd14];
	ld.global.f32 	%f17, [%rd53];
	fma.rn.f32 	%f18, %f16, %f17, %f66;
	ld.global.f32 	%f19, [%rd14+4];
	mul.wide.u32 	%rd15, %r71, 4;
	add.s64 	%rd16, %rd1, %rd15;
	ld.global.f32 	%f20, [%rd16];
	fma.rn.f32 	%f21, %f19, %f20, %f18;
	ld.global.f32 	%f22, [%rd14+8];
	mul.wide.u32 	%rd17, %r70, 4;
	add.s64 	%rd18, %rd1, %rd17;
	ld.global.f32 	%f23, [%rd18];
	fma.rn.f32 	%f24, %f22, %f23, %f21;
	ld.global.f32 	%f25, [%rd14+12];
	mul.wide.u32 	%rd19, %r69, 4;
	add.s64 	%rd20, %rd1, %rd19;
	ld.global.f32 	%f26, [%rd20];
	fma.rn.f32 	%f27, %f25, %f26, %f24;
	ld.global.f32 	%f28, [%rd14+16];
	mul.wide.u32 	%rd21, %r68, 4;
	add.s64 	%rd22, %rd1, %rd21;
	ld.global.f32 	%f29, [%rd22];
	fma.rn.f32 	%f30, %f28, %f29, %f27;
	ld.global.f32 	%f31, [%rd14+20];
	mul.wide.u32 	%rd23, %r67, 4;
	add.s64 	%rd24, %rd1, %rd23;
	ld.global.f32 	%f32, [%rd24];
	fma.rn.f32 	%f33, %f31, %f32, %f30;
	ld.global.f32 	%f34, [%rd14+24];
	mul.wide.u32 	%rd25, %r66, 4;
	add.s64 	%rd26, %rd1, %rd25;
	ld.global.f32 	%f35, [%rd26];
	fma.rn.f32 	%f36, %f34, %f35, %f33;
	ld.global.f32 	%f37, [%rd14+28];
	mul.wide.u32 	%rd27, %r65, 4;
	add.s64 	%rd28, %rd1, %rd27;
	ld.global.f32 	%f38, [%rd28];
	fma.rn.f32 	%f66, %f37, %f38, %f36;
	add.s32 	%r72, %r72, 8;
	add.s32 	%r71, %r71, %r12;
	add.s32 	%r70, %r70, %r12;
	add.s32 	%r69, %r69, %r12;
	add.s32 	%r68, %r68, %r12;
	add.s32 	%r67, %r67, %r12;
	add.s32 	%r66, %r66, %r12;
	add.s32 	%r65, %r65, %r12;
	add.s64 	%rd53, %rd53, %rd29;
	add.s32 	%r64, %r64, 8;
	setp.ne.s32 	%p3, %r72, 0;
	@%p3 bra 	$L__BB0_3;
$L__BB0_4:
	setp.eq.s32 	%p4, %r8, 0;
	@%p4 bra 	$L__BB0_12;
	and.b32  	%r38, %r43, 3;
	setp.lt.u32 	%p5, %r8, 4;
	@%p5 bra 	$L__BB0_7;
	add.s32 	%r52, %r74, %r7;
	mul.wide.s32 	%rd30, %r52, 4;
	add.s64 	%rd31, %rd2, %rd30;
	ld.global.f32 	%f40, [%rd31];
	mad.lo.s32 	%r53, %r74, %r43, %r5;
	mul.wide.u32 	%rd32, %r53, 4;
	add.s64 	%rd33, %rd1, %rd32;
	ld.global.f32 	%f41, [%rd33];
	fma.rn.f32 	%f42, %f40, %f41, %f66;
	ld.global.f32 	%f43, [%rd31+4];
	add.s32 	%r54, %r53, %r43;
	mul.wide.u32 	%rd34, %r54, 4;
	add.s64 	%rd35, %rd1, %rd34;
	ld.global.f32 	%f44, [%rd35];
	fma.rn.f32 	%f45, %f43, %f44, %f42;
	ld.global.f32 	%f46, [%rd31+8];
	add.s32 	%r55, %r54, %r43;
	mul.wide.u32 	%rd36, %r55, 4;
	add.s64 	%rd37, %rd1, %rd36;
	ld.global.f32 	%f47, [%rd37];
	fma.rn.f32 	%f48, %f46, %f47, %f45;
	ld.global.f32 	%f49, [%rd31+12];
	add.s32 	%r56, %r55, %r43;
	mul.wide.u32 	%rd38, %r56, 4;
	add.s64 	%rd39, %rd1, %rd38;
	ld.global.f32 	%f50, [%rd39];
	fma.rn.f32 	%f66, %f49, %f50, %f48;
	add.s32 	%r74, %r74, 4;
$L__BB0_7:
	setp.eq.s32 	%p6, %r38, 0;
	@%p6 bra 	$L__BB0_12;
	setp.eq.s32 	%p7, %r38, 1;
	@%p7 bra 	$L__BB0_10;
	add.s32 	%r57, %r74, %r7;
	mul.wide.s32 	%rd40, %r57, 4;
	add.s64 	%rd41, %rd2, %rd40;
	ld.global.f32 	%f52, [%rd41];
	mad.lo.s32 	%r58, %r74, %r43, %r5;
	mul.wide.u32 	%rd42, %r58, 4;
	add.s64 	%rd43, %rd1, %rd42;
	ld.global.f32 	%f53, [%rd43];
	fma.rn.f32 	%f54, %f52, %f53, %f66;
	ld.global.f32 	%f55, [%rd41+4];
	add.s32 	%r59, %r58, %r43;
	mul.wide.u32 	%rd44, %r59, 4;
	add.s64 	%rd45, %rd1, %rd44;
	ld.global.f32 	%f56, [%rd45];
	fma.rn.f32 	%f66, %f55, %f56, %f54;
	add.s32 	%r74, %r74, 2;
$L__BB0_10:
	and.b32  	%r60, %r43, 1;
	setp.eq.b32 	%p8, %r60, 1;
	not.pred 	%p9, %p8;
	@%p9 bra 	$L__BB0_12;
	add.s32 	%r61, %r74, %r7;
	mul.wide.s32 	%rd46, %r61, 4;
	add.s64 	%rd47, %rd2, %rd46;
	ld.global.f32 	%f57, [%rd47];
	mad.lo.s32 	%r62, %r74, %r43, %r5;
	mul.wide.u32 	%rd48, %r62, 4;
	add.s64 	%rd49, %rd1, %rd48;
	ld.global.f32 	%f58, [%rd49];
	fma.rn.f32 	%f66, %f57, %f58, %f66;
$L__BB0_12:
	add.s32 	%r63, %r7, %r5;
	cvta.to.global.u64 	%rd50, %rd6;
	mul.wide.s32 	%rd51, %r63, 4;
	add.s64 	%rd52, %rd50, %rd51;
	st.global.f32 	[%rd52], %f66;
$L__BB0_13:
	ret;

}


// ===== COMPILED SASS (sm_100) =====

	.target	sm_100

	.elftype	@"ET_EXEC"


//--------------------- .note.nv.tkinfo           --------------------------
	.section	.note.nv.tkinfo,"",@"SHT_NOTE"
	.sectionflags	@"SHF_NOTE_NV_TKINFO"
	.tkinfo
        /*0018*/ 	.word	0x00000002
        /*0030*/ 	.string	""
        /*0030*/ 	.string	"ptxas"
        /*0030*/ 	.string	"Cuda compilation tools, release 13.0, V13.0.88"
        /*0030*/ 	.string	"Build cuda_13.0.r13.0/compiler.36424714_0"
        /*0030*/ 	.string	"-arch sm_100 -m 64 "



//--------------------- .note.nv.cuinfo           --------------------------
	.section	.note.nv.cuinfo,"",@"SHT_NOTE"
	.sectionflags	@"SHF_NOTE_NV_CUINFO"
        /*0018*/ 	.short	0x0002
        /*001a*/ 	.short	0x0064
        /*001c*/ 	.short	0x0082
	.zero		2


//--------------------- .nv.info                  --------------------------
	.section	.nv.info,"",@"SHT_CUDA_INFO"
	.align	4


	//----- nvinfo : EIATTR_REGCOUNT
	.align		4
        /*0000*/ 	.byte	0x04, 0x2f
        /*0002*/ 	.short	(.L_1 - .L_0)
	.align		4
.L_0:
        /*0004*/ 	.word	index@(_Z14matrix_mul_gpuPKfS0_Pfi)
        /*0008*/ 	.word	0x00000020


	//----- nvinfo : EIATTR_FRAME_SIZE
	.align		4
.L_1:
        /*000c*/ 	.byte	0x04, 0x11
        /*000e*/ 	.short	(.L_3 - .L_2)
	.align		4
.L_2:
        /*0010*/ 	.word	index@(_Z14matrix_mul_gpuPKfS0_Pfi)
        /*0014*/ 	.word	0x00000000


	//----- nvinfo : EIATTR_MIN_STACK_SIZE
	.align		4
.L_3:
        /*0018*/ 	.byte	0x04, 0x12
        /*001a*/ 	.short	(.L_5 - .L_4)
	.align		4
.L_4:
        /*001c*/ 	.word	index@(_Z14matrix_mul_gpuPKfS0_Pfi)
        /*0020*/ 	.word	0x00000000
.L_5:


//--------------------- .nv.compat                --------------------------
	.section	.nv.compat,"",@"SHT_CUDA_COMPAT_INFO"
	.align	4
        /*0000*/ 	.byte	0x02, 0x09, 0x00, 0x00, 0x02, 0x02, 0x01, 0x00, 0x02, 0x05, 0x05, 0x00, 0x03, 0x07, 0x01, 0x01
        /*0010*/ 	.byte	0x02, 0x03, 0x00, 0x00, 0x02, 0x06, 0x01, 0x00, 0x04, 0x0b, 0x08, 0x00, 0x09, 0x00, 0x00, 0x00
        /*0020*/ 	.byte	0x00, 0x00, 0x00, 0x00


//--------------------- .nv.info._Z14matrix_mul_gpuPKfS0_Pfi --------------------------
	.section	.nv.info._Z14matrix_mul_gpuPKfS0_Pfi,"",@"SHT_CUDA_INFO"
	.sectionflags	@""
	.align	4


	//----- nvinfo : EIATTR_CUDA_API_VERSION
	.align		4
        /*0000*/ 	.byte	0x04, 0x37
        /*0002*/ 	.short	(.L_7 - .L_6)
.L_6:
        /*0004*/ 	.word	0x00000082


	//----- nvinfo : EIATTR_KPARAM_INFO
	.align		4
.L_7:
        /*0008*/ 	.byte	0x04, 0x17
        /*000a*/ 	.short	(.L_9 - .L_8)
.L_8:
        /*000c*/ 	.word	0x00000000
        /*0010*/ 	.short	0x0003
        /*0012*/ 	.short	0x0018
        /*0014*/ 	.byte	0x00, 0xf0, 0x11, 0x00


	//----- nvinfo : EIATTR_KPARAM_INFO
	.align		4
.L_9:
        /*0018*/ 	.byte	0x04, 0x17
        /*001a*/ 	.short	(.L_11 - .L_10)
.L_10:
        /*001c*/ 	.word	0x00000000
        /*0020*/ 	.short	0x0002
        /*0022*/ 	.short	0x0010
        /*0024*/ 	.byte	0x00, 0xf5, 0x21, 0x00


	//----- nvinfo : EIATTR_KPARAM_INFO
	.align		4
.L_11:
        /*0028*/ 	.byte	0x04, 0x17
        /*002a*/ 	.short	(.L_13 - .L_12)
.L_12:
        /*002c*/ 	.word	0x00000000
        /*0030*/ 	.short	0x0001
        /*0032*/ 	.short	0x0008
        /*0034*/ 	.byte	0x00, 0xf5, 0x21, 0x00


	//----- nvinfo : EIATTR_KPARAM_INFO
	.align		4
.L_13:
        /*0038*/ 	.byte	0x04, 0x17
        /*003a*/ 	.short	(.L_15 - .L_14)
.L_14:
        /*003c*/ 	.word	0x00000000
        /*0040*/ 	.short	0x0000
        /*0042*/ 	.short	0x0000
        /*0044*/ 	.byte	0x00, 0xf5, 0x21, 0x00


	//----- nvinfo : EIATTR_SPARSE_MMA_MASK
	.align		4
.L_15:
        /*0048*/ 	.byte	0x03, 0x50
        /*004a*/ 	.short	0x0000


	//----- nvinfo : EIATTR_MAXREG_COUNT
	.align		4
        /*004c*/ 	.byte	0x03, 0x1b
        /*004e*/ 	.short	0x00ff


	//----- nvinfo : EIATTR_MERCURY_ISA_VERSION
	.align		4
        /*0050*/ 	.byte	0x03, 0x5f
        /*0052*/ 	.short	0x0101


	//----- nvinfo : EIATTR_VRC_CTA_INIT_COUNT
	.align		4
        /*0054*/ 	.byte	0x02, 0x4a
	.zero		1
	.zero		1


	//----- nvinfo : EIATTR_EXIT_INSTR_OFFSETS
	.align		4
        /*0058*/ 	.byte	0x04, 0x1c
        /*005a*/ 	.short	(.L_17 - .L_16)


	//   ....[0]....
.L_16:
        /*005c*/ 	.word	0x000000d0


	//   ....[1]....
        /*0060*/ 	.word	0x00000930


	//----- nvinfo : EIATTR_CBANK_PARAM_SIZE
	.align		4
.L_17:
        /*0064*/ 	.byte	0x03, 0x19
        /*0066*/ 	.short	0x001c


	//----- nvinfo : EIATTR_PARAM_CBANK
	.align		4
        /*0068*/ 	.byte	0x04, 0x0a
        /*006a*/ 	.short	(.L_19 - .L_18)
	.align		4
.L_18:
        /*006c*/ 	.word	index@(.nv.constant0._Z14matrix_mul_gpuPKfS0_Pfi)
        /*0070*/ 	.short	0x0380
        /*0072*/ 	.short	0x001c


	//----- nvinfo : EIATTR_SW_WAR
	.align		4
.L_19:
        /*0074*/ 	.byte	0x04, 0x36
        /*0076*/ 	.short	(.L_21 - .L_20)
.L_20:
        /*0078*/ 	.word	0x00000008
.L_21:


//--------------------- .nv.callgraph             --------------------------
	.section	.nv.callgraph,"",@"SHT_CUDA_CALLGRAPH"
	.align	4
	.sectionentsize	8
	.align		4
        /*0000*/ 	.word	0x00000000
	.align		4
        /*0004*/ 	.word	0xffffffff
	.align		4
        /*0008*/ 	.word	0x00000000
	.align		4
        /*000c*/ 	.word	0xfffffffe
	.align		4
        /*0010*/ 	.word	0x00000000
	.align		4
        /*0014*/ 	.word	0xfffffffd
	.align		4
        /*0018*/ 	.word	0x00000000
	.align		4
        /*001c*/ 	.word	0xfffffffc


//--------------------- .text._Z14matrix_mul_gpuPKfS0_Pfi --------------------------
	.section	.text._Z14matrix_mul_gpuPKfS0_Pfi,"ax",@progbits
	.align	128
        .global         _Z14matrix_mul_gpuPKfS0_Pfi
        .type           _Z14matrix_mul_gpuPKfS0_Pfi,@function
        .size           _Z14matrix_mul_gpuPKfS0_Pfi,(.L_x_5 - _Z14matrix_mul_gpuPKfS0_Pfi)
        .other          _Z14matrix_mul_gpuPKfS0_Pfi,@"STO_CUDA_ENTRY STV_DEFAULT"
_Z14matrix_mul_gpuPKfS0_Pfi:
.text._Z14matrix_mul_gpuPKfS0_Pfi:
[----:B------:R-:W-:Y:S01]  /*0000*/  LDC R1, c[0x0][0x37c] ;  /* 0x0000df00ff017b82 */ /* 0x000fe20000000800 */
[----:B------:R-:W0:Y:S07]  /*0010*/  S2R R3, SR_TID.X ;  /* 0x0000000000037919 */ /* 0x000e2e0000002100 */
[----:B------:R-:W1:Y:S01]  /*0020*/  S2UR UR4, SR_CTAID.Y ;  /* 0x00000000000479c3 */ /* 0x000e620000002600 */
[----:B------:R-:W2:Y:S07]  /*0030*/  S2R R26, SR_TID.Y ;  /* 0x00000000001a7919 */ /* 0x000eae0000002200 */
[----:B------:R-:W1:Y:S08]  /*0040*/  LDC R9, c[0x0][0x364] ;  /* 0x0000d900ff097b82 */ /* 0x000e700000000800 */
[----:B------:R-:W0:Y:S08]  /*0050*/  S2UR UR5, SR_CTAID.X ;  /* 0x00000000000579c3 */ /* 0x000e300000002500 */
[----:B------:R-:W0:Y:S08]  /*0060*/  LDC R4, c[0x0][0x360] ;  /* 0x0000d800ff047b82 */ /* 0x000e300000000800 */
[----:B------:R-:W3:Y:S01]  /*0070*/  LDC R0, c[0x0][0x398] ;  /* 0x0000e600ff007b82 */ /* 0x000ee20000000800 */
[----:B-1----:R-:W-:-:S02]  /*0080*/  IMAD R5, R9, UR4, RZ ;  /* 0x0000000409057c24 */ /* 0x002fc4000f8e02ff */
[----:B0-----:R-:W-:-:S03]  /*0090*/  IMAD R4, R4, UR5, R3 ;  /* 0x0000000504047c24 */ /* 0x001fc6000f8e0203 */
[----:B--2---:R-:W-:-:S04]  /*00a0*/  IADD3 R3, PT, PT, R5, R26, RZ ;  /* 0x0000001a05037210 */ /* 0x004fc80007ffe0ff */
[----:B------:R-:W-:-:S04]  /*00b0*/  VIMNMX R7, PT, PT, R3, R4, !PT ;  /* 0x0000000403077248 */ /* 0x000fc80007fe0100 */
[----:B---3--:R-:W-:-:S13]  /*00c0*/  ISETP.GE.AND P0, PT, R7, R0, PT ;  /* 0x000000000700720c */ /* 0x008fda0003f06270 */
[----:B------:R-:W-:Y:S05]  /*00d0*/  @P0 EXIT ;  /* 0x000000000000094d */ /* 0x000fea0003800000 */
[C---:B------:R-:W-:Y:S01]  /*00e0*/  ISETP.GE.U32.AND P1, PT, R0.reuse, 0x8, PT ;  /* 0x000000080000780c */ /* 0x040fe20003f26070 */
[----:B------:R-:W0:Y:S01]  /*00f0*/  LDCU.64 UR6, c[0x0][0x358] ;  /* 0x00006b00ff0677ac */ /* 0x000e220008000a00 */
[----:B------:R-:W-:Y:S01]  /*0100*/  LOP3.LUT R2, R0, 0x7, RZ, 0xc0, !PT ;  /* 0x0000000700027812 */ /* 0x000fe200078ec0ff */
[----:B------:R-:W-:Y:S02]  /*0110*/  HFMA2 R29, -RZ, RZ, 0, 0 ;  /* 0x00000000ff1d7431 */ /* 0x000fe400000001ff */
[----:B------:R-:W-:Y:S01]  /*0120*/  IMAD R4, R4, R0, RZ ;  /* 0x0000000004047224 */ /* 0x000fe200078e02ff */
[----:B------:R-:W-:Y:S02]  /*0130*/  MOV R7, RZ ;  /* 0x000000ff00077202 */ /* 0x000fe40000000f00 */
[----:B------:R-:W-:-:S05]  /*0140*/  ISETP.NE.AND P0, PT, R2, RZ, PT ;  /* 0x000000ff0200720c */ /* 0x000fca0003f05270 */
[----:B------:R-:W-:Y:S08]  /*0150*/  @!P1 BRA `(.L_x_0) ;  /* 0x0000000000fc9947 */ /* 0x000ff00003800000 */
[----:B------:R-:W1:Y:S01]  /*0160*/  LDCU.64 UR8, c[0x0][0x388] ;  /* 0x00007100ff0877ac */ /* 0x000e620008000a00 */
[----:B------:R-:W-:Y:S01]  /*0170*/  MOV R27, RZ ;  /* 0x000000ff001b7202 */ /* 0x000fe20000000f00 */
[C-C-:B------:R-:W-:Y:S01]  /*0180*/  IMAD R10, R0.reuse, 0x3, R3.reuse ;  /* 0x00000003000a7824 */ /* 0x140fe200078e0203 */
[C---:B------:R-:W-:Y:S01]  /*0190*/  LOP3.LUT R7, R0.reuse, 0x7ffffff8, RZ, 0xc0, !PT ;  /* 0x7ffffff800077812 */ /* 0x040fe200078ec0ff */
[C---:B------:R-:W-:Y:S01]  /*01a0*/  IMAD R22, R0.reuse, 0x5, R3 ;  /* 0x0000000500167824 */ /* 0x040fe200078e0203 */
[CC--:B------:R-:W-:Y:S01]  /*01b0*/  LEA R6, R0.reuse, R3.reuse, 0x1 ;  /* 0x0000000300067211 */ /* 0x0c0fe200078e08ff */
[----:B------:R-:W-:Y:S01]  /*01c0*/  IMAD.WIDE.U32 R8, R9, UR4, R26 ;  /* 0x0000000409087c25 */ /* 0x000fe2000f8e001a */
[----:B------:R-:W-:Y:S02]  /*01d0*/  IADD3 R26, PT, PT, R5, R0, R26 ;  /* 0x00000000051a7210 */ /* 0x000fe40007ffe01a */
[C---:B------:R-:W-:Y:S01]  /*01e0*/  LEA R11, R0.reuse, R3, 0x2 ;  /* 0x00000003000b7211 */ /* 0x040fe200078e10ff */
[C-C-:B------:R-:W-:Y:S01]  /*01f0*/  IMAD R23, R0.reuse, 0x6, R3.reuse ;  /* 0x0000000600177824 */ /* 0x140fe200078e0203 */
[----:B------:R-:W-:Y:S01]  /*0200*/  MOV R29, RZ ;  /* 0x000000ff001d7202 */ /* 0x000fe20000000f00 */
[----:B------:R-:W-:Y:S01]  /*0210*/  IMAD R24, R0, 0x7, R3 ;  /* 0x0000000700187824 */ /* 0x000fe200078e0203 */
[----:B------:R-:W-:-:S02]  /*0220*/  MOV R5, R4 ;  /* 0x0000000400057202 */ /* 0x000fc40000000f00 */
[----:B-1----:R-:W-:-:S04]  /*0230*/  LEA R14, P1, R8, UR8, 0x2 ;  /* 0x00000008080e7c11 */ /* 0x002fc8000f8210ff */
[----:B------:R-:W-:Y:S02]  /*0240*/  LEA.HI.X R15, R8, UR9, R9, 0x2, P1 ;  /* 0x00000009080f7c11 */ /* 0x000fe400088f1409 */
[----:B------:R-:W-:Y:S02]  /*0250*/  SHF.L.U32 R9, R0, 0x3, RZ ;  /* 0x0000000300097819 */ /* 0x000fe400000006ff */
[----:B------:R-:W-:-:S07]  /*0260*/  IADD3 R8, PT, PT, -R7, RZ, RZ ;  /* 0x000000ff07087210 */ /* 0x000fce0007ffe1ff */
.L_x_1:
[----:B------:R-:W1:Y:S01]  /*0270*/  LDC.64 R12, c[0x0][0x380] ;  /* 0x0000e000ff0c7b82 */ /* 0x000e620000000a00 */
[----:B0-----:R-:W2:Y:S07]  /*0280*/  LDG.E R21, desc[UR6][R14.64] ;  /* 0x000000060e157981 */ /* 0x001eae000c1e1900 */
[----:B------:R-:W0:Y:S01]  /*0290*/  LDC.64 R16, c[0x0][0x388] ;  /* 0x0000e200ff107b82 */ /* 0x000e220000000a00 */
[----:B-1----:R-:W-:-:S05]  /*02a0*/  IMAD.WIDE R12, R5, 0x4, R12 ;  /* 0x00000004050c7825 */ /* 0x002fca00078e020c */
[----:B------:R-:W2:Y:S01]  /*02b0*/  LDG.E R20, desc[UR6][R12.64] ;  /* 0x000000060c147981 */ /* 0x000ea2000c1e1900 */
[----:B0-----:R-:W-:-:S03]  /*02c0*/  IMAD.WIDE.U32 R18, R26, 0x4, R16 ;  /* 0x000000041a127825 */ /* 0x001fc600078e0010 */
[----:B------:R-:W3:Y:S04]  /*02d0*/  LDG.E R27, desc[UR6][R12.64+0x8] ;  /* 0x000008060c1b7981 */ /* 0x000ee8000c1e1900 */
[----:B------:R-:W4:Y:S01]  /*02e0*/  LDG.E R18, desc[UR6][R18.64] ;  /* 0x0000000612127981 */ /* 0x000f22000c1e1900 */
[----:B--2---:R-:W-:Y:S01]  /*02f0*/  FFMA R20, R20, R21, R29 ;  /* 0x0000001514147223 */ /* 0x004fe2000000001d */
[----:B------:R-:W-:Y:S02]  /*0300*/  IMAD.WIDE.U32 R28, R6, 0x4, R16 ;  /* 0x00000004061c7825 */ /* 0x000fe400078e0010 */
[----:B------:R-:W4:Y:S04]  /*0310*/  LDG.E R21, desc[UR6][R12.64+0x4] ;  /* 0x000004060c157981 */ /* 0x000f28000c1e1900 */
[----:B------:R-:W3:Y:S04]  /*0320*/  LDG.E R28, desc[UR6][R28.64] ;  /* 0x000000061c1c7981 */ /* 0x000ee8000c1e1900 */
[----:B------:R-:W2:Y:S01]  /*0330*/  LDG.E R29, desc[UR6][R12.64+0x1c] ;  /* 0x00001c060c1d7981 */ /* 0x000ea2000c1e1900 */
[----:B----4-:R-:W-:Y:S01]  /*0340*/  FFMA R25, R21, R18, R20 ;  /* 0x0000001215197223 */ /* 0x010fe20000000014 */
[----:B------:R-:W-:-:S04]  /*0350*/  IMAD.WIDE.U32 R20, R10, 0x4, R16 ;  /* 0x000000040a147825 */ /* 0x000fc800078e0010 */
[----:B------:R-:W-:-:S04]  /*0360*/  IMAD.WIDE.U32 R18, R11, 0x4, R16 ;  /* 0x000000040b127825 */ /* 0x000fc800078e0010 */
[----:B---3--:R-:W-:Y:S01]  /*0370*/  FFMA R25, R27, R28, R25 ;  /* 0x0000001c1b197223 */ /* 0x008fe20000000019 */
[----:B------:R-:W3:Y:S04]  /*0380*/  LDG.E R20, desc[UR6][R20.64] ;  /* 0x0000000614147981 */ /* 0x000ee8000c1e1900 */
[----:B------:R-:W3:Y:S04]  /*0390*/  LDG.E R27, desc[UR6][R12.64+0xc] ;  /* 0x00000c060c1b7981 */ /* 0x000ee8000c1e1900 */
[----:B------:R-:W4:Y:S04]  /*03a0*/  LDG.E R19, desc[UR6][R18.64] ;  /* 0x0000000612137981 */ /* 0x000f28000c1e1900 */
[----:B------:R-:W5:Y:S04]  /*03b0*/  LDG.E R28, desc[UR6][R12.64+0x14] ;  /* 0x000014060c1c7981 */ /* 0x000f68000c1e1900 */
[----:B------:R-:W4:Y:S01]  /*03c0*/  LDG.E R18, desc[UR6][R12.64+0x10] ;  /* 0x000010060c127981 */ /* 0x000f22000c1e1900 */
[----:B---3--:R-:W-:Y:S01]  /*03d0*/  FFMA R25, R27, R20, R25 ;  /* 0x000000141b197223 */ /* 0x008fe20000000019 */
[----:B------:R-:W-:-:S02]  /*03e0*/  IMAD.WIDE.U32 R20, R23, 0x4, R16 ;  /* 0x0000000417147825 */ /* 0x000fc400078e0010 */
[----:B------:R-:W3:Y:S04]  /*03f0*/  LDG.E R27, desc[UR6][R12.64+0x18] ;  /* 0x000018060c1b7981 */ /* 0x000ee8000c1e1900 */
[----:B------:R-:W3:Y:S01]  /*0400*/  LDG.E R20, desc[UR6][R20.64] ;  /* 0x0000000614147981 */ /* 0x000ee2000c1e1900 */
[----:B----4-:R-:W-:Y:S01]  /*0410*/  FFMA R25, R18, R19, R25 ;  /* 0x0000001312197223 */ /* 0x010fe20000000019 */
[----:B------:R-:W-:-:S04]  /*0420*/  IMAD.WIDE.U32 R18, R22, 0x4, R16 ;  /* 0x0000000416127825 */ /* 0x000fc800078e0010 */
[----:B------:R-:W-:Y:S02]  /*0430*/  IMAD.WIDE.U32 R16, R24, 0x4, R16 ;  /* 0x0000000418107825 */ /* 0x000fe400078e0010 */
[----:B------:R-:W5:Y:S04]  /*0440*/  LDG.E R18, desc[UR6][R18.64] ;  /* 0x0000000612127981 */ /* 0x000f68000c1e1900 */
[----:B------:R-:W2:Y:S01]  /*0450*/  LDG.E R16, desc[UR6][R16.64] ;  /* 0x0000000610107981 */ /* 0x000ea2000c1e1900 */
[----:B------:R-:W-:-:S04]  /*0460*/  IADD3 R8, PT, PT, R8, 0x8, RZ ;  /* 0x0000000808087810 */ /* 0x000fc80007ffe0ff */
[----:B------:R-:W-:Y:S01]  /*0470*/  ISETP.NE.AND P1, PT, R8, RZ, PT ;  /* 0x000000ff0800720c */ /* 0x000fe20003f25270 */
[----:B------:R-:W-:Y:S01]  /*0480*/  IMAD.WIDE.U32 R14, R9, 0x4, R14 ;  /* 0x00000004090e7825 */ /* 0x000fe200078e000e */
[----:B------:R-:W-:Y:S02]  /*0490*/  IADD3 R5, PT, PT, R5, 0x8, RZ ;  /* 0x0000000805057810 */ /* 0x000fe40007ffe0ff */
[C---:B------:R-:W-:Y:S02]  /*04a0*/  IADD3 R26, PT, PT, R9.reuse, R26, RZ ;  /* 0x0000001a091a7210 */ /* 0x040fe40007ffe0ff */
[C---:B------:R-:W-:Y:S02]  /*04b0*/  IADD3 R6, PT, PT, R9.reuse, R6, RZ ;  /* 0x0000000609067210 */ /* 0x040fe40007ffe0ff */
[C---:B------:R-:W-:Y:S02]  /*04c0*/  IADD3 R10, PT, PT, R9.reuse, R10, RZ ;  /* 0x0000000a090a7210 */ /* 0x040fe40007ffe0ff */
[----:B------:R-:W-:-:S02]  /*04d0*/  IADD3 R11, PT, PT, R9, R11, RZ ;  /* 0x0000000b090b7210 */ /* 0x000fc40007ffe0ff */
[C---:B------:R-:W-:Y:S02]  /*04e0*/  IADD3 R22, PT, PT, R9.reuse, R22, RZ ;  /* 0x0000001609167210 */ /* 0x040fe40007ffe0ff */
[C---:B------:R-:W-:Y:S02]  /*04f0*/  IADD3 R23, PT, PT, R9.reuse, R23, RZ ;  /* 0x0000001709177210 */ /* 0x040fe40007ffe0ff */
[----:B------:R-:W-:Y:S01]  /*0500*/  IADD3 R24, PT, PT, R9, R24, RZ ;  /* 0x0000001809187210 */ /* 0x000fe20007ffe0ff */
[----:B-----5:R-:W-:-:S04]  /*0510*/  FFMA R28, R28, R18, R25 ;  /* 0x000000121c1c7223 */ /* 0x020fc80000000019 */
[----:B---3--:R-:W-:-:S04]  /*0520*/  FFMA R28, R27, R20, R28 ;  /* 0x000000141b1c7223 */ /* 0x008fc8000000001c */
[----:B--2---:R-:W-:Y:S01]  /*0530*/  FFMA R29, R29, R16, R28 ;  /* 0x000000101d1d7223 */ /* 0x004fe2000000001c */
[----:B------:R-:W-:Y:S06]  /*0540*/  @P1 BRA `(.L_x_1) ;  /* 0xfffffffc00481947 */ /* 0x000fec000383ffff */
.L_x_0:
[----:B------:R-:W-:Y:S05]  /*0550*/  @!P0 BRA `(.L_x_2) ;  /* 0x0000000000e48947 */ /* 0x000fea0003800000 */
[----:B------:R-:W-:Y:S02]  /*0560*/  ISETP.GE.U32.AND P0, PT, R2, 0x4, PT ;  /* 0x000000040200780c */ /* 0x000fe40003f06070 */
[----:B------:R-:W-:-:S04]  /*0570*/  LOP3.LUT R6, R0, 0x3, RZ, 0xc0, !PT ;  /* 0x0000000300067812 */ /* 0x000fc800078ec0ff */
[----:B------:R-:W-:-:S07]  /*0580*/  ISETP.NE.AND P1, PT, R6, RZ, PT ;  /* 0x000000ff0600720c */ /* 0x000fce0003f25270 */
[----:B------:R-:W-:Y:S06]  /*0590*/  @!P0 BRA `(.L_x_3) ;  /* 0x0000000000648947 */ /* 0x000fec0003800000 */
[----:B------:R-:W1:Y:S01]  /*05a0*/  LDC.64 R8, c[0x0][0x388] ;  /* 0x0000e200ff087b82 */ /* 0x000e620000000a00 */
[----:B------:R-:W-:Y:S01]  /*05b0*/  IMAD R17, R7, R0, R3 ;  /* 0x0000000007117224 */ /* 0x000fe200078e0203 */
[----:B------:R-:W-:-:S04]  /*05c0*/  IADD3 R5, PT, PT, R4, R7, RZ ;  /* 0x0000000704057210 */ /* 0x000fc80007ffe0ff */
[C---:B------:R-:W-:Y:S02]  /*05d0*/  IADD3 R15, PT, PT, R17.reuse, R0, RZ ;  /* 0x00000000110f7210 */ /* 0x040fe40007ffe0ff */
[----:B------:R-:W2:Y:S01]  /*05e0*/  LDC.64 R10, c[0x0][0x380] ;  /* 0x0000e000ff0a7b82 */ /* 0x000ea20000000a00 */
[----:B-1----:R-:W-:-:S06]  /*05f0*/  IMAD.WIDE.U32 R16, R17, 0x4, R8 ;  /* 0x0000000411107825 */ /* 0x002fcc00078e0008 */
[----:B0-----:R-:W3:Y:S01]  /*0600*/  LDG.E R16, desc[UR6][R16.64] ;  /* 0x0000000610107981 */ /* 0x001ee2000c1e1900 */
[----:B--2---:R-:W-:Y:S01]  /*0610*/  IMAD.WIDE R10, R5, 0x4, R10 ;  /* 0x00000004050a7825 */ /* 0x004fe200078e020a */
[----:B------:R-:W-:-:S03]  /*0620*/  IADD3 R5, PT, PT, R15, R0, RZ ;  /* 0x000000000f057210 */ /* 0x000fc60007ffe0ff */
[--C-:B------:R-:W-:Y:S01]  /*0630*/  IMAD.WIDE.U32 R14, R15, 0x4, R8.reuse ;  /* 0x000000040f0e7825 */ /* 0x100fe200078e0008 */
[----:B------:R-:W3:Y:S01]  /*0640*/  LDG.E R2, desc[UR6][R10.64] ;  /* 0x000000060a027981 */ /* 0x000ee2000c1e1900 */
[C---:B------:R-:W-:Y:S02]  /*0650*/  IADD3 R19, PT, PT, R5.reuse, R0, RZ ;  /* 0x0000000005137210 */ /* 0x040fe40007ffe0ff */
[--C-:B------:R-:W-:Y:S01]  /*0660*/  IMAD.WIDE.U32 R12, R5, 0x4, R8.reuse ;  /* 0x00000004050c7825 */ /* 0x100fe200078e0008 */
[----:B------:R-:W2:Y:S04]  /*0670*/  LDG.E R21, desc[UR6][R10.64+0xc] ;  /* 0x00000c060a157981 */ /* 0x000ea8000c1e1900 */
[----:B------:R-:W4:Y:S01]  /*0680*/  LDG.E R14, desc[UR6][R14.64] ;  /* 0x000000060e0e7981 */ /* 0x000f22000c1e1900 */
[----:B------:R-:W-:-:S03]  /*0690*/  IMAD.WIDE.U32 R8, R19, 0x4, R8 ;  /* 0x0000000413087825 */ /* 0x000fc600078e0008 */
[----:B------:R-:W4:Y:S04]  /*06a0*/  LDG.E R5, desc[UR6][R10.64+0x4] ;  /* 0x000004060a057981 */ /* 0x000f28000c1e1900 */
[----:B------:R-:W5:Y:S04]  /*06b0*/  LDG.E R12, desc[UR6][R12.64] ;  /* 0x000000060c0c7981 */ /* 0x000f68000c1e1900 */
[----:B------:R-:W5:Y:S04]  /*06c0*/  LDG.E R19, desc[UR6][R10.64+0x8] ;  /* 0x000008060a137981 */ /* 0x000f68000c1e1900 */
[----:B------:R-:W2:Y:S01]  /*06d0*/  LDG.E R8, desc[UR6][R8.64] ;  /* 0x0000000608087981 */ /* 0x000ea2000c1e1900 */
[----:B------:R-:W-:Y:S01]  /*06e0*/  IADD3 R7, PT, PT, R7, 0x4, RZ ;  /* 0x0000000407077810 */ /* 0x000fe20007ffe0ff */
[----:B---3--:R-:W-:-:S04]  /*06f0*/  FFMA R2, R2, R16, R29 ;  /* 0x0000001002027223 */ /* 0x008fc8000000001d */
[----:B----4-:R-:W-:-:S04]  /*0700*/  FFMA R2, R5, R14, R2 ;  /* 0x0000000e05027223 */ /* 0x010fc80000000002 */
[----:B-----5:R-:W-:-:S04]  /*0710*/  FFMA R2, R19, R12, R2 ;  /* 0x0000000c13027223 */ /* 0x020fc80000000002 */
[----:B--2---:R-:W-:-:S07]  /*0720*/  FFMA R29, R21, R8, R2 ;  /* 0x00000008151d7223 */ /* 0x004fce0000000002 */
.L_x_3:
[----:B------:R-:W-:Y:S05]  /*0730*/  @!P1 BRA `(.L_x_2) ;  /* 0x00000000006c9947 */ /* 0x000fea0003800000 */
[----:B------:R-:W1:Y:S01]  /*0740*/  LDC.64 R16, c[0x0][0x388] ;  /* 0x0000e200ff107b82 */ /* 0x000e620000000a00 */
[----:B------:R-:W-:Y:S02]  /*0750*/  ISETP.NE.AND P0, PT, R6, 0x1, PT ;  /* 0x000000010600780c */ /* 0x000fe40003f05270 */
[----:B------:R-:W-:-:S04]  /*0760*/  LOP3.LUT R2, R0, 0x1, RZ, 0xc0, !PT ;  /* 0x0000000100027812 */ /* 0x000fc800078ec0ff */
[----:B------:R-:W-:Y:S01]  /*0770*/  ISETP.NE.U32.AND P1, PT, R2, 0x1, PT ;  /* 0x000000010200780c */ /* 0x000fe20003f25070 */
[----:B------:R-:W2:Y:S06]  /*0780*/  LDC.64 R8, c[0x0][0x380] ;  /* 0x0000e000ff087b82 */ /* 0x000eac0000000a00 */
[C---:B------:R-:W-:Y:S01]  /*0790*/  @P0 IMAD R15, R7.reuse, R0, R3 ;  /* 0x00000000070f0224 */ /* 0x040fe200078e0203 */
[----:B------:R-:W-:Y:S01]  /*07a0*/  @P0 IADD3 R5, PT, PT, R4, R7, RZ ;  /* 0x0000000704050210 */ /* 0x000fe20007ffe0ff */
[----:B------:R-:W3:Y:S01]  /*07b0*/  LDC.64 R12, c[0x0][0x380] ;  /* 0x0000e000ff0c7b82 */ /* 0x000ee20000000a00 */
[----:B------:R-:W-:-:S02]  /*07c0*/  @P0 IADD3 R7, PT, PT, R7, 0x2, RZ ;  /* 0x0000000207070810 */ /* 0x000fc40007ffe0ff */
[----:B------:R-:W-:-:S05]  /*07d0*/  @P0 IADD3 R19, PT, PT, R15, R0, RZ ;  /* 0x000000000f130210 */ /* 0x000fca0007ffe0ff */
[----:B------:R-:W4:Y:S01]  /*07e0*/  LDC.64 R10, c[0x0][0x388] ;  /* 0x0000e200ff0a7b82 */ /* 0x000f220000000a00 */
[----:B-1----:R-:W-:-:S04]  /*07f0*/  @P0 IMAD.WIDE.U32 R14, R15, 0x4, R16 ;  /* 0x000000040f0e0825 */ /* 0x002fc800078e0010 */
[----:B------:R-:W-:Y:S02]  /*0800*/  @P0 IMAD.WIDE.U32 R16, R19, 0x4, R16 ;  /* 0x0000000413100825 */ /* 0x000fe400078e0010 */
[----:B0-----:R-:W5:Y:S02]  /*0810*/  @P0 LDG.E R14, desc[UR6][R14.64] ;  /* 0x000000060e0e0981 */ /* 0x001f64000c1e1900 */
[----:B--2---:R-:W-:Y:S01]  /*0820*/  @P0 IMAD.WIDE R8, R5, 0x4, R8 ;  /* 0x0000000405080825 */ /* 0x004fe200078e0208 */
[----:B------:R-:W-:Y:S01]  /*0830*/  @!P1 IADD3 R5, PT, PT, R4, R7, RZ ;  /* 0x0000000704059210 */ /* 0x000fe20007ffe0ff */
[----:B------:R-:W2:Y:S02]  /*0840*/  @P0 LDG.E R16, desc[UR6][R16.64] ;  /* 0x0000000610100981 */ /* 0x000ea4000c1e1900 */
[----:B------:R-:W-:Y:S02]  /*0850*/  @!P1 IMAD R7, R7, R0, R3 ;  /* 0x0000000007079224 */ /* 0x000fe400078e0203 */
[----:B------:R-:W5:Y:S01]  /*0860*/  @P0 LDG.E R0, desc[UR6][R8.64] ;  /* 0x0000000608000981 */ /* 0x000f62000c1e1900 */
[----:B---3--:R-:W-:-:S03]  /*0870*/  @!P1 IMAD.WIDE R12, R5, 0x4, R12 ;  /* 0x00000004050c9825 */ /* 0x008fc600078e020c */
[----:B------:R-:W2:Y:S04]  /*0880*/  @P0 LDG.E R5, desc[UR6][R8.64+0x4] ;  /* 0x0000040608050981 */ /* 0x000ea8000c1e1900 */
[----:B------:R-:W3:Y:S01]  /*0890*/  @!P1 LDG.E R12, desc[UR6][R12.64] ;  /* 0x000000060c0c9981 */ /* 0x000ee2000c1e1900 */
[----:B----4-:R-:W-:-:S06]  /*08a0*/  @!P1 IMAD.WIDE.U32 R10, R7, 0x4, R10 ;  /* 0x00000004070a9825 */ /* 0x010fcc00078e000a */
[----:B------:R-:W3:Y:S01]  /*08b0*/  @!P1 LDG.E R10, desc[UR6][R10.64] ;  /* 0x000000060a0a9981 */ /* 0x000ee2000c1e1900 */
[----:B-----5:R-:W-:-:S04]  /*08c0*/  @P0 FFMA R0, R0, R14, R29 ;  /* 0x0000000e00000223 */ /* 0x020fc8000000001d */
[----:B--2---:R-:W-:-:S04]  /*08d0*/  @P0 FFMA R29, R5, R16, R0 ;  /* 0x00000010051d0223 */ /* 0x004fc80000000000 */
[----:B---3--:R-:W-:-:S07]  /*08e0*/  @!P1 FFMA R29, R12, R10, R29 ;  /* 0x0000000a0c1d9223 */ /* 0x008fce000000001d */
.L_x_2:
[----:B------:R-:W1:Y:S01]  /*08f0*/  LDC.64 R6, c[0x0][0x390] ;  /* 0x0000e400ff067b82 */ /* 0x000e620000000a00 */
[----:B------:R-:W-:-:S05]  /*0900*/  IADD3 R3, PT, PT, R3, R4, RZ ;  /* 0x0000000403037210 */ /* 0x000fca0007ffe0ff */
[----:B-1----:R-:W-:-:S05]  /*0910*/  IMAD.WIDE R2, R3, 0x4, R6 ;  /* 0x0000000403027825 */ /* 0x002fca00078e0206 */
[----:B0-----:R-:W-:Y:S01]  /*0920*/  STG.E desc[UR6][R2.64], R29 ;  /* 0x0000001d02007986 */ /* 0x001fe2000c101906 */
[----:B------:R-:W-:Y:S05]  /*0930*/  EXIT ;  /* 0x000000000000794d */ /* 0x000fea0003800000 */
.L_x_4:
[----:B------:R-:W-:-:S00]  /*0940*/  BRA `(.L_x_4) ;  /* 0xfffffffc00fc7947 */ /* 0x000fc0000383ffff */
[----:B------:R-:W-:-:S00]  /*0950*/  NOP ;  /* 0x0000000000007918 */ /* 0x000fc00000000000 */
        /* <DEDUP_REMOVED lines=10> */
.L_x_5:


//--------------------- .nv.shared.reserved.0     --------------------------
	.section	.nv.shared.reserved.0,"aw",@nobits
	.weak		__nv_reservedSMEM_offset_0_alias
	.size		__nv_reservedSMEM_offset_0_alias, 0, 64
	.other		__nv_reservedSMEM_offset_0_alias,@"STO_CUDA_RESERVED_SHARED STV_DEFAULT"
__nv_reservedSMEM_offset_0_alias:
	.zero		0
	.zero		64


//--------------------- .nv.constant0._Z14matrix_mul_gpuPKfS0_Pfi --------------------------
	.section	.nv.constant0._Z14matrix_mul_gpuPKfS0_Pfi,"a",@progbits
	.sectionflags	@""
	.align	4
.nv.constant0._Z14matrix_mul_gpuPKfS0_Pfi:
	.zero		924


//--------------------- SYMBOLS --------------------------

	.type		.nv.reservedSmem.offset0,@object
	.size		.nv.reservedSmem.offset0,0x4
